//
// Generated by NVIDIA NVVM Compiler
//
// Compiler Build ID: CL-36424714
// Cuda compilation tools, release 13.0, V13.0.88
// Based on NVVM 20.0.0
//

.version 9.0
.target sm_100
.address_size 64

	// .globl	_Z4nextPdS_S_S_iiddddd

.visible .entry _Z4nextPdS_S_S_iiddddd(
	.param .u64 .ptr .align 1 _Z4nextPdS_S_S_iiddddd_param_0,
	.param .u64 .ptr .align 1 _Z4nextPdS_S_S_iiddddd_param_1,
	.param .u64 .ptr .align 1 _Z4nextPdS_S_S_iiddddd_param_2,
	.param .u64 .ptr .align 1 _Z4nextPdS_S_S_iiddddd_param_3,
	.param .u32 _Z4nextPdS_S_S_iiddddd_param_4,
	.param .u32 _Z4nextPdS_S_S_iiddddd_param_5,
	.param .f64 _Z4nextPdS_S_S_iiddddd_param_6,
	.param .f64 _Z4nextPdS_S_S_iiddddd_param_7,
	.param .f64 _Z4nextPdS_S_S_iiddddd_param_8,
	.param .f64 _Z4nextPdS_S_S_iiddddd_param_9,
	.param .f64 _Z4nextPdS_S_S_iiddddd_param_10
)
{
	.reg .b32 	%r<9>;
	.reg .b64 	%rd<20>;
	.reg .b64 	%fd<55>;

	ld.param.u64 	%rd1, [_Z4nextPdS_S_S_iiddddd_param_0];
	ld.param.u64 	%rd2, [_Z4nextPdS_S_S_iiddddd_param_1];
	ld.param.u64 	%rd3, [_Z4nextPdS_S_S_iiddddd_param_2];
	ld.param.u64 	%rd4, [_Z4nextPdS_S_S_iiddddd_param_3];
	ld.param.u32 	%r1, [_Z4nextPdS_S_S_iiddddd_param_5];
	ld.param.f64 	%fd1, [_Z4nextPdS_S_S_iiddddd_param_6];
	ld.param.f64 	%fd2, [_Z4nextPdS_S_S_iiddddd_param_7];
	ld.param.f64 	%fd3, [_Z4nextPdS_S_S_iiddddd_param_8];
	ld.param.f64 	%fd4, [_Z4nextPdS_S_S_iiddddd_param_9];
	ld.param.f64 	%fd5, [_Z4nextPdS_S_S_iiddddd_param_10];
	cvta.to.global.u64 	%rd5, %rd4;
	cvta.to.global.u64 	%rd6, %rd3;
	cvta.to.global.u64 	%rd7, %rd2;
	cvta.to.global.u64 	%rd8, %rd1;
	mov.u32 	%r2, %tid.x;
	mov.u32 	%r3, %ntid.x;
	mad.lo.s32 	%r4, %r1, %r2, %r3;
	mul.wide.s32 	%rd9, %r4, 8;
	add.s64 	%rd10, %rd8, %rd9;
	ld.global.f64 	%fd6, [%rd10];
	sub.s32 	%r5, %r2, %r1;
	add.s32 	%r6, %r5, %r3;
	mul.wide.s32 	%rd11, %r6, 8;
	add.s64 	%rd12, %rd8, %rd11;
	ld.global.f64 	%fd7, [%rd12];
	mul.f64 	%fd8, %fd7, 0d3FC999999999999A;
	sub.f64 	%fd9, %fd8, %fd6;
	ld.global.f64 	%fd10, [%rd10+-8];
	fma.rn.f64 	%fd11, %fd10, 0d3FC999999999999A, %fd9;
	add.s32 	%r7, %r2, %r3;
	add.s32 	%r8, %r7, %r1;
	mul.wide.s32 	%rd13, %r8, 8;
	add.s64 	%rd14, %rd8, %rd13;
	ld.global.f64 	%fd12, [%rd14];
	fma.rn.f64 	%fd13, %fd12, 0d3FC999999999999A, %fd11;
	ld.global.f64 	%fd14, [%rd10+8];
	fma.rn.f64 	%fd15, %fd14, 0d3FC999999999999A, %fd13;
	ld.global.f64 	%fd16, [%rd12+-8];
	fma.rn.f64 	%fd17, %fd16, 0d3FA999999999999A, %fd15;
	ld.global.f64 	%fd18, [%rd12+8];
	fma.rn.f64 	%fd19, %fd18, 0d3FA999999999999A, %fd17;
	ld.global.f64 	%fd20, [%rd14+-8];
	fma.rn.f64 	%fd21, %fd20, 0d3FA999999999999A, %fd19;
	ld.global.f64 	%fd22, [%rd14+8];
	fma.rn.f64 	%fd23, %fd22, 0d3FA999999999999A, %fd21;
	add.s64 	%rd15, %rd7, %rd9;
	ld.global.f64 	%fd24, [%rd15];
	add.s64 	%rd16, %rd7, %rd11;
	ld.global.f64 	%fd25, [%rd16];
	mul.f64 	%fd26, %fd25, 0d3FC999999999999A;
	sub.f64 	%fd27, %fd26, %fd24;
	ld.global.f64 	%fd28, [%rd15+-8];
	fma.rn.f64 	%fd29, %fd28, 0d3FC999999999999A, %fd27;
	add.s64 	%rd17, %rd7, %rd13;
	ld.global.f64 	%fd30, [%rd17];
	fma.rn.f64 	%fd31, %fd30, 0d3FC999999999999A, %fd29;
	ld.global.f64 	%fd32, [%rd15+8];
	fma.rn.f64 	%fd33, %fd32, 0d3FC999999999999A, %fd31;
	ld.global.f64 	%fd34, [%rd16+-8];
	fma.rn.f64 	%fd35, %fd34, 0d3FA999999999999A, %fd33;
	ld.global.f64 	%fd36, [%rd16+8];
	fma.rn.f64 	%fd37, %fd36, 0d3FA999999999999A, %fd35;
	ld.global.f64 	%fd38, [%rd17+-8];
	fma.rn.f64 	%fd39, %fd38, 0d3FA999999999999A, %fd37;
	ld.global.f64 	%fd40, [%rd17+8];
	fma.rn.f64 	%fd41, %fd40, 0d3FA999999999999A, %fd39;
	mul.f64 	%fd42, %fd1, %fd23;
	mul.f64 	%fd43, %fd6, %fd24;
	mul.f64 	%fd44, %fd24, %fd43;
	sub.f64 	%fd45, %fd42, %fd44;
	mov.f64 	%fd46, 0d3FF0000000000000;
	sub.f64 	%fd47, %fd46, %fd6;
	fma.rn.f64 	%fd48, %fd3, %fd47, %fd45;
	fma.rn.f64 	%fd49, %fd5, %fd48, %fd6;
	add.s64 	%rd18, %rd6, %rd9;
	st.global.f64 	[%rd18], %fd49;
	fma.rn.f64 	%fd50, %fd2, %fd41, %fd44;
	add.f64 	%fd51, %fd3, %fd4;
	mul.f64 	%fd52, %fd51, %fd24;
	sub.f64 	%fd53, %fd50, %fd52;
	fma.rn.f64 	%fd54, %fd5, %fd53, %fd24;
	add.s64 	%rd19, %rd5, %rd9;
	st.global.f64 	[%rd19], %fd54;
	ret;

}


// ===== COMPILED SASS (sm_100) =====

	.target	sm_100

	.elftype	@"ET_EXEC"


//--------------------- .note.nv.tkinfo           --------------------------
	.section	.note.nv.tkinfo,"",@"SHT_NOTE"
	.sectionflags	@"SHF_NOTE_NV_TKINFO"
	.tkinfo
        /*0018*/ 	.word	0x00000002
        /*0030*/ 	.string	""
        /*0030*/ 	.string	"ptxas"
        /*0030*/ 	.string	"Cuda compilation tools, release 13.0, V13.0.88"
        /*0030*/ 	.string	"Build cuda_13.0.r13.0/compiler.36424714_0"
        /*0030*/ 	.string	"-arch sm_100 -m 64 "



//--------------------- .note.nv.cuinfo           --------------------------
	.section	.note.nv.cuinfo,"",@"SHT_NOTE"
	.sectionflags	@"SHF_NOTE_NV_CUINFO"
        /*0018*/ 	.short	0x0002
        /*001a*/ 	.short	0x0064
        /*001c*/ 	.short	0x0082
	.zero		2


//--------------------- .nv.info                  --------------------------
	.section	.nv.info,"",@"SHT_CUDA_INFO"
	.align	4


	//----- nvinfo : EIATTR_REGCOUNT
	.align		4
        /*0000*/ 	.byte	0x04, 0x2f
        /*0002*/ 	.short	(.L_1 - .L_0)
	.align		4
.L_0:
        /*0004*/ 	.word	index@(_Z4nextPdS_S_S_iiddddd)
        /*0008*/ 	.word	0x00000020


	//----- nvinfo : EIATTR_FRAME_SIZE
	.align		4
.L_1:
        /*000c*/ 	.byte	0x04, 0x11
        /*000e*/ 	.short	(.L_3 - .L_2)
	.align		4
.L_2:
        /*0010*/ 	.word	index@(_Z4nextPdS_S_S_iiddddd)
        /*0014*/ 	.word	0x00000000


	//----- nvinfo : EIATTR_MIN_STACK_SIZE
	.align		4
.L_3:
        /*0018*/ 	.byte	0x04, 0x12
        /*001a*/ 	.short	(.L_5 - .L_4)
	.align		4
.L_4:
        /*001c*/ 	.word	index@(_Z4nextPdS_S_S_iiddddd)
        /*0020*/ 	.word	0x00000000
.L_5:


//--------------------- .nv.compat                --------------------------
	.section	.nv.compat,"",@"SHT_CUDA_COMPAT_INFO"
	.align	4
        /*0000*/ 	.byte	0x02, 0x09, 0x00, 0x00, 0x02, 0x02, 0x01, 0x00, 0x02, 0x05, 0x05, 0x00, 0x03, 0x07, 0x01, 0x01
        /*0010*/ 	.byte	0x02, 0x03, 0x00, 0x00, 0x02, 0x06, 0x01, 0x00, 0x04, 0x0b, 0x08, 0x00, 0x01, 0x00, 0x00, 0x00
        /*0020*/ 	.byte	0x00, 0x00, 0x00, 0x00


//--------------------- .nv.info._Z4nextPdS_S_S_iiddddd --------------------------
	.section	.nv.info._Z4nextPdS_S_S_iiddddd,"",@"SHT_CUDA_INFO"
	.sectionflags	@""
	.align	4


	//----- nvinfo : EIATTR_CUDA_API_VERSION
	.align		4
        /*0000*/ 	.byte	0x04, 0x37
        /*0002*/ 	.short	(.L_7 - .L_6)
.L_6:
        /*0004*/ 	.word	0x00000082


	//----- nvinfo : EIATTR_KPARAM_INFO
	.align		4
.L_7:
        /*0008*/ 	.byte	0x04, 0x17
        /*000a*/ 	.short	(.L_9 - .L_8)
.L_8:
        /*000c*/ 	.word	0x00000000
        /*0010*/ 	.short	0x000a
        /*0012*/ 	.short	0x0048
        /*0014*/ 	.byte	0x00, 0xf0, 0x21, 0x00


	//----- nvinfo : EIATTR_KPARAM_INFO
	.align		4
.L_9:
        /*0018*/ 	.byte	0x04, 0x17
        /*001a*/ 	.short	(.L_11 - .L_10)
.L_10:
        /*001c*/ 	.word	0x00000000
        /*0020*/ 	.short	0x0009
        /*0022*/ 	.short	0x0040
        /*0024*/ 	.byte	0x00, 0xf0, 0x21, 0x00


	//----- nvinfo : EIATTR_KPARAM_INFO
	.align		4
.L_11:
        /*0028*/ 	.byte	0x04, 0x17
        /*002a*/ 	.short	(.L_13 - .L_12)
.L_12:
        /*002c*/ 	.word	0x00000000
        /*0030*/ 	.short	0x0008
        /*0032*/ 	.short	0x0038
        /*0034*/ 	.byte	0x00, 0xf0, 0x21, 0x00


	//----- nvinfo : EIATTR_KPARAM_INFO
	.align		4
.L_13:
        /*0038*/ 	.byte	0x04, 0x17
        /*003a*/ 	.short	(.L_15 - .L_14)
.L_14:
        /*003c*/ 	.word	0x00000000
        /*0040*/ 	.short	0x0007
        /*0042*/ 	.short	0x0030
        /*0044*/ 	.byte	0x00, 0xf0, 0x21, 0x00


	//----- nvinfo : EIATTR_KPARAM_INFO
	.align		4
.L_15:
        /*0048*/ 	.byte	0x04, 0x17
        /*004a*/ 	.short	(.L_17 - .L_16)
.L_16:
        /*004c*/ 	.word	0x00000000
        /*0050*/ 	.short	0x0006
        /*0052*/ 	.short	0x0028
        /*0054*/ 	.byte	0x00, 0xf0, 0x21, 0x00


	//----- nvinfo : EIATTR_KPARAM_INFO
	.align		4
.L_17:
        /*0058*/ 	.byte	0x04, 0x17
        /*005a*/ 	.short	(.L_19 - .L_18)
.L_18:
        /*005c*/ 	.word	0x00000000
        /*0060*/ 	.short	0x0005
        /*0062*/ 	.short	0x0024
        /*0064*/ 	.byte	0x00, 0xf0, 0x11, 0x00


	//----- nvinfo : EIATTR_KPARAM_INFO
	.align		4
.L_19:
        /*0068*/ 	.byte	0x04, 0x17
        /*006a*/ 	.short	(.L_21 - .L_20)
.L_20:
        /*006c*/ 	.word	0x00000000
        /*0070*/ 	.short	0x0004
        /*0072*/ 	.short	0x0020
        /*0074*/ 	.byte	0x00, 0xf0, 0x11, 0x00


	//----- nvinfo : EIATTR_KPARAM_INFO
	.align		4
.L_21:
        /*0078*/ 	.byte	0x04, 0x17
        /*007a*/ 	.short	(.L_23 - .L_22)
.L_22:
        /*007c*/ 	.word	0x00000000
        /*0080*/ 	.short	0x0003
        /*0082*/ 	.short	0x0018
        /*0084*/ 	.byte	0x00, 0xf5, 0x21, 0x00


	//----- nvinfo : EIATTR_KPARAM_INFO
	.align		4
.L_23:
        /*0088*/ 	.byte	0x04, 0x17
        /*008a*/ 	.short	(.L_25 - .L_24)
.L_24:
        /*008c*/ 	.word	0x00000000
        /*0090*/ 	.short	0x0002
        /*0092*/ 	.short	0x0010
        /*0094*/ 	.byte	0x00, 0xf5, 0x21, 0x00


	//----- nvinfo : EIATTR_KPARAM_INFO
	.align		4
.L_25:
        /*0098*/ 	.byte	0x04, 0x17
        /*009a*/ 	.short	(.L_27 - .L_26)
.L_26:
        /*009c*/ 	.word	0x00000000
        /*00a0*/ 	.short	0x0001
        /*00a2*/ 	.short	0x0008
        /*00a4*/ 	.byte	0x00, 0xf5, 0x21, 0x00


	//----- nvinfo : EIATTR_KPARAM_INFO
	.align		4
.L_27:
        /*00a8*/ 	.byte	0x04, 0x17
        /*00aa*/ 	.short	(.L_29 - .L_28)
.L_28:
        /*00ac*/ 	.word	0x00000000
        /*00b0*/ 	.short	0x0000
        /*00b2*/ 	.short	0x0000
        /*00b4*/ 	.byte	0x00, 0xf5, 0x21, 0x00


	//----- nvinfo : EIATTR_SPARSE_MMA_MASK
	.align		4
.L_29:
        /*00b8*/ 	.byte	0x03, 0x50
        /*00ba*/ 	.short	0x0000


	//----- nvinfo : EIATTR_MAXREG_COUNT
	.align		4
        /*00bc*/ 	.byte	0x03, 0x1b
        /*00be*/ 	.short	0x00ff


	//----- nvinfo : EIATTR_MERCURY_ISA_VERSION
	.align		4
        /*00c0*/ 	.byte	0x03, 0x5f
        /*00c2*/ 	.short	0x0101


	//----- nvinfo : EIATTR_VRC_CTA_INIT_COUNT
	.align		4
        /*00c4*/ 	.byte	0x02, 0x4a
	.zero		1
	.zero		1


	//----- nvinfo : EIATTR_EXIT_INSTR_OFFSETS
	.align		4
        /*00c8*/ 	.byte	0x04, 0x1c
        /*00ca*/ 	.short	(.L_31 - .L_30)


	//   ....[0]....
.L_30:
        /*00cc*/ 	.word	0x00000490


	//----- nvinfo : EIATTR_CBANK_PARAM_SIZE
	.align		4
.L_31:
        /*00d0*/ 	.byte	0x03, 0x19
        /*00d2*/ 	.short	0x0050


	//----- nvinfo : EIATTR_PARAM_CBANK
	.align		4
        /*00d4*/ 	.byte	0x04, 0x0a
        /*00d6*/ 	.short	(.L_33 - .L_32)
	.align		4
.L_32:
        /*00d8*/ 	.word	index@(.nv.constant0._Z4nextPdS_S_S_iiddddd)
        /*00dc*/ 	.short	0x0380
        /*00de*/ 	.short	0x0050


	//----- nvinfo : EIATTR_SW_WAR
	.align		4
.L_33:
        /*00e0*/ 	.byte	0x04, 0x36
        /*00e2*/ 	.short	(.L_35 - .L_34)
.L_34:
        /*00e4*/ 	.word	0x00000008
.L_35:


//--------------------- .nv.callgraph             --------------------------
	.section	.nv.callgraph,"",@"SHT_CUDA_CALLGRAPH"
	.align	4
	.sectionentsize	8
	.align		4
        /*0000*/ 	.word	0x00000000
	.align		4
        /*0004*/ 	.word	0xffffffff
	.align		4
        /*0008*/ 	.word	0x00000000
	.align		4
        /*000c*/ 	.word	0xfffffffe
	.align		4
        /*0010*/ 	.word	0x00000000
	.align		4
        /*0014*/ 	.word	0xfffffffd
	.align		4
        /*0018*/ 	.word	0x00000000
	.align		4
        /*001c*/ 	.word	0xfffffffc


//--------------------- .text._Z4nextPdS_S_S_iiddddd --------------------------
	.section	.text._Z4nextPdS_S_S_iiddddd,"ax",@progbits
	.align	128
        .global         _Z4nextPdS_S_S_iiddddd
        .type           _Z4nextPdS_S_S_iiddddd,@function
        .size           _Z4nextPdS_S_S_iiddddd,(.L_x_1 - _Z4nextPdS_S_S_iiddddd)
        .other          _Z4nextPdS_S_S_iiddddd,@"STO_CUDA_ENTRY STV_DEFAULT"
_Z4nextPdS_S_S_iiddddd:
.text._Z4nextPdS_S_S_iiddddd:
[----:B------:R-:W-:Y:S01]  /*0000*/  LDC R1, c[0x0][0x37c] ;  /* 0x0000df00ff017b82 */ /* 0x000fe20000000800 */
[----:B------:R-:W0:Y:S07]  /*0010*/  S2R R27, SR_TID.X ;  /* 0x00000000001b7919 */ /* 0x000e2e0000002100 */
[----:B------:R-:W0:Y:S01]  /*0020*/  LDC R2, c[0x0][0x3a4] ;  /* 0x0000e900ff027b82 */ /* 0x000e220000000800 */
[----:B------:R-:W0:Y:S01]  /*0030*/  LDCU UR6, c[0x0][0x360] ;  /* 0x00006c00ff0677ac */ /* 0x000e220008000800 */
[----:B------:R-:W1:Y:S06]  /*0040*/  LDCU.64 UR4, c[0x0][0x358] ;  /* 0x00006b00ff0477ac */ /* 0x000e6c0008000a00 */
[----:B------:R-:W2:Y:S08]  /*0050*/  LDC.64 R10, c[0x0][0x380] ;  /* 0x0000e000ff0a7b82 */ /* 0x000eb00000000a00 */
[----:B------:R-:W3:Y:S01]  /*0060*/  LDC.64 R14, c[0x0][0x388] ;  /* 0x0000e200ff0e7b82 */ /* 0x000ee20000000a00 */
[----:B------:R-:W-:Y:S01]  /*0070*/  UMOV UR7, 0x3fc99999 ;  /* 0x3fc9999900077882 */ /* 0x000fe20000000000 */
[----:B------:R-:W4:Y:S01]  /*0080*/  LDCU.64 UR8, c[0x0][0x3a8] ;  /* 0x00007500ff0877ac */ /* 0x000f220008000a00 */
[----:B------:R-:W5:Y:S01]  /*0090*/  LDCU.128 UR12, c[0x0][0x3b0] ;  /* 0x00007600ff0c77ac */ /* 0x000f620008000c00 */
[----:B0-----:R-:W-:Y:S01]  /*00a0*/  IADD3 R17, PT, PT, -R2, UR6, R27 ;  /* 0x0000000602117c10 */ /* 0x001fe2000fffe11b */
[----:B------:R-:W-:-:S04]  /*00b0*/  IMAD R0, R27, R2, UR6 ;  /* 0x000000061b007e24 */ /* 0x000fc8000f8e0202 */
[----:B--2---:R-:W-:-:S04]  /*00c0*/  IMAD.WIDE R18, R17, 0x8, R10 ;  /* 0x0000000811127825 */ /* 0x004fc800078e020a */
[C---:B------:R-:W-:Y:S01]  /*00d0*/  IMAD.WIDE R4, R0.reuse, 0x8, R10 ;  /* 0x0000000800047825 */ /* 0x040fe200078e020a */
[----:B-1----:R-:W2:Y:S03]  /*00e0*/  LDG.E.64 R24, desc[UR4][R18.64] ;  /* 0x0000000412187981 */ /* 0x002ea6000c1e1b00 */
[--C-:B---3--:R-:W-:Y:S01]  /*00f0*/  IMAD.WIDE R12, R0, 0x8, R14.reuse ;  /* 0x00000008000c7825 */ /* 0x108fe200078e020e */
[----:B------:R-:W2:Y:S03]  /*0100*/  LDG.E.64 R8, desc[UR4][R4.64] ;  /* 0x0000000404087981 */ /* 0x000ea6000c1e1b00 */
[----:B------:R-:W-:Y:S01]  /*0110*/  IMAD.WIDE R16, R17, 0x8, R14 ;  /* 0x0000000811107825 */ /* 0x000fe200078e020e */
[----:B------:R-:W3:Y:S04]  /*0120*/  LDG.E.64 R6, desc[UR4][R12.64] ;  /* 0x000000040c067981 */ /* 0x000ee8000c1e1b00 */
[----:B------:R-:W3:Y:S01]  /*0130*/  LDG.E.64 R20, desc[UR4][R16.64] ;  /* 0x0000000410147981 */ /* 0x000ee2000c1e1b00 */
[----:B------:R-:W-:-:S03]  /*0140*/  IADD3 R27, PT, PT, R27, UR6, R2 ;  /* 0x000000061b1b7c10 */ /* 0x000fc6000fffe002 */
[----:B------:R-:W4:Y:S04]  /*0150*/  LDG.E.64 R22, desc[UR4][R4.64+-0x8] ;  /* 0xfffff80404167981 */ /* 0x000f28000c1e1b00 */
[----:B------:R-:W5:Y:S01]  /*0160*/  LDG.E.64 R2, desc[UR4][R12.64+-0x8] ;  /* 0xfffff8040c027981 */ /* 0x000f62000c1e1b00 */
[----:B------:R-:W-:Y:S01]  /*0170*/  UMOV UR6, 0x9999999a ;  /* 0x9999999a00067882 */ /* 0x000fe20000000000 */
[C---:B------:R-:W-:Y:S02]  /*0180*/  IMAD.WIDE R10, R27.reuse, 0x8, R10 ;  /* 0x000000081b0a7825 */ /* 0x040fe400078e020a */
[----:B------:R-:W5:Y:S02]  /*0190*/  LDG.E.64 R28, desc[UR4][R16.64+0x8] ;  /* 0x00000804101c7981 */ /* 0x000f64000c1e1b00 */
[----:B------:R-:W-:-:S02]  /*01a0*/  IMAD.WIDE R14, R27, 0x8, R14 ;  /* 0x000000081b0e7825 */ /* 0x000fc400078e020e */
[----:B------:R-:W5:Y:S04]  /*01b0*/  LDG.E.64 R4, desc[UR4][R4.64+0x8] ;  /* 0x0000080404047981 */ /* 0x000f68000c1e1b00 */
[----:B------:R-:W5:Y:S04]  /*01c0*/  LDG.E.64 R12, desc[UR4][R12.64+0x8] ;  /* 0x000008040c0c7981 */ /* 0x000f68000c1e1b00 */
[----:B------:R-:W5:Y:S01]  /*01d0*/  LDG.E.64 R26, desc[UR4][R18.64+0x8] ;  /* 0x00000804121a7981 */ /* 0x000f62000c1e1b00 */
[----:B--2---:R-:W-:Y:S02]  /*01e0*/  DFMA R24, R24, UR6, -R8 ;  /* 0x0000000618187c2b */ /* 0x004fe40008000808 */
[----:B---3--:R-:W-:-:S06]  /*01f0*/  DFMA R20, R20, UR6, -R6 ;  /* 0x0000000614147c2b */ /* 0x008fcc0008000806 */
[----:B----4-:R-:W-:Y:S02]  /*0200*/  DFMA R22, R22, UR6, R24 ;  /* 0x0000000616167c2b */ /* 0x010fe40008000018 */
[----:B------:R-:W2:Y:S01]  /*0210*/  LDG.E.64 R24, desc[UR4][R10.64] ;  /* 0x000000040a187981 */ /* 0x000ea2000c1e1b00 */
[----:B-----5:R-:W-:-:S03]  /*0220*/  DFMA R2, R2, UR6, R20 ;  /* 0x0000000602027c2b */ /* 0x020fc60008000014 */
[----:B------:R-:W3:Y:S02]  /*0230*/  LDG.E.64 R20, desc[UR4][R14.64] ;  /* 0x000000040e147981 */ /* 0x000ee4000c1e1b00 */
[----:B--2---:R-:W-:Y:S02]  /*0240*/  DFMA R24, R24, UR6, R22 ;  /* 0x0000000618187c2b */ /* 0x004fe40008000016 */
[----:B------:R0:W2:Y:S01]  /*0250*/  LDG.E.64 R22, desc[UR4][R18.64+-0x8] ;  /* 0xfffff80412167981 */ /* 0x0000a2000c1e1b00 */
[----:B---3--:R-:W-:-:S03]  /*0260*/  DFMA R2, R20, UR6, R2 ;  /* 0x0000000614027c2b */ /* 0x008fc60008000002 */
[----:B------:R-:W3:Y:S02]  /*0270*/  LDG.E.64 R20, desc[UR4][R16.64+-0x8] ;  /* 0xfffff80410147981 */ /* 0x000ee4000c1e1b00 */
[----:B------:R-:W-:Y:S02]  /*0280*/  DFMA R4, R4, UR6, R24 ;  /* 0x0000000604047c2b */ /* 0x000fe40008000018 */
[----:B------:R-:W4:Y:S01]  /*0290*/  LDG.E.64 R24, desc[UR4][R10.64+-0x8] ;  /* 0xfffff8040a187981 */ /* 0x000f22000c1e1b00 */
[----:B------:R-:W-:-:S03]  /*02a0*/  DFMA R2, R12, UR6, R2 ;  /* 0x000000060c027c2b */ /* 0x000fc60008000002 */
[----:B------:R-:W5:Y:S04]  /*02b0*/  LDG.E.64 R12, desc[UR4][R14.64+-0x8] ;  /* 0xfffff8040e0c7981 */ /* 0x000f68000c1e1b00 */
[----:B------:R-:W5:Y:S04]  /*02c0*/  LDG.E.64 R10, desc[UR4][R10.64+0x8] ;  /* 0x000008040a0a7981 */ /* 0x000f68000c1e1b00 */
[----:B------:R-:W5:Y:S01]  /*02d0*/  LDG.E.64 R14, desc[UR4][R14.64+0x8] ;  /* 0x000008040e0e7981 */ /* 0x000f62000c1e1b00 */
[----:B------:R-:W-:Y:S01]  /*02e0*/  UMOV UR7, 0x3fa99999 ;  /* 0x3fa9999900077882 */ /* 0x000fe20000000000 */
[----:B0-----:R-:W-:-:S08]  /*02f0*/  DMUL R18, R8, R6 ;  /* 0x0000000608127228 */ /* 0x001fd00000000000 */
[----:B------:R-:W-:Y:S02]  /*0300*/  DMUL R18, R6, R18 ;  /* 0x0000001206127228 */ /* 0x000fe40000000000 */
[----:B--2---:R-:W-:Y:S02]  /*0310*/  DFMA R4, R22, UR6, R4 ;  /* 0x0000000616047c2b */ /* 0x004fe40008000004 */
[----:B---3--:R-:W-:-:S06]  /*0320*/  DFMA R2, R20, UR6, R2 ;  /* 0x0000000614027c2b */ /* 0x008fcc0008000002 */
[----:B------:R-:W-:Y:S02]  /*0330*/  DFMA R4, R26, UR6, R4 ;  /* 0x000000061a047c2b */ /* 0x000fe40008000004 */
[----:B------:R-:W-:Y:S02]  /*0340*/  DFMA R28, R28, UR6, R2 ;  /* 0x000000061c1c7c2b */ /* 0x000fe40008000002 */
[----:B------:R-:W0:Y:S04]  /*0350*/  LDC.64 R2, c[0x0][0x3c0] ;  /* 0x0000f000ff027b82 */ /* 0x000e280000000a00 */
[----:B----4-:R-:W-:Y:S02]  /*0360*/  DFMA R4, R24, UR6, R4 ;  /* 0x0000000618047c2b */ /* 0x010fe40008000004 */
[----:B-----5:R-:W-:-:S06]  /*0370*/  DFMA R12, R12, UR6, R28 ;  /* 0x000000060c0c7c2b */ /* 0x020fcc000800001c */
[----:B------:R-:W-:Y:S01]  /*0380*/  DFMA R16, R10, UR6, R4 ;  /* 0x000000060a107c2b */ /* 0x000fe20008000004 */
[----:B------:R-:W1:Y:S01]  /*0390*/  LDC.64 R10, c[0x0][0x390] ;  /* 0x0000e400ff0a7b82 */ /* 0x000e620000000a00 */
[----:B------:R-:W-:-:S07]  /*03a0*/  DFMA R14, R14, UR6, R12 ;  /* 0x000000060e0e7c2b */ /* 0x000fce000800000c */
[----:B------:R-:W2:Y:S01]  /*03b0*/  LDC.64 R12, c[0x0][0x3c8] ;  /* 0x0000f200ff0c7b82 */ /* 0x000ea20000000a00 */
[--C-:B------:R-:W-:Y:S02]  /*03c0*/  DFMA R16, R16, UR8, -R18.reuse ;  /* 0x0000000810107c2b */ /* 0x100fe40008000812 */
[----:B------:R-:W-:-:S05]  /*03d0*/  DFMA R18, R14, UR12, R18 ;  /* 0x0000000c0e127c2b */ /* 0x000fca0008000012 */
[----:B------:R-:W3:Y:S01]  /*03e0*/  LDC.64 R4, c[0x0][0x398] ;  /* 0x0000e600ff047b82 */ /* 0x000ee20000000a00 */
[----:B------:R-:W-:Y:S02]  /*03f0*/  DADD R14, -R8, 1 ;  /* 0x3ff00000080e7429 */ /* 0x000fe40000000100 */
[----:B0-----:R-:W-:-:S06]  /*0400*/  DADD R2, R2, UR14 ;  /* 0x0000000e02027e29 */ /* 0x001fcc0008000000 */
[----:B------:R-:W-:Y:S02]  /*0410*/  DFMA R14, R14, UR14, R16 ;  /* 0x0000000e0e0e7c2b */ /* 0x000fe40008000010 */
[----:B------:R-:W-:Y:S01]  /*0420*/  DFMA R2, R6, -R2, R18 ;  /* 0x800000020602722b */ /* 0x000fe20000000012 */
[----:B-1----:R-:W-:-:S05]  /*0430*/  IMAD.WIDE R10, R0, 0x8, R10 ;  /* 0x00000008000a7825 */ /* 0x002fca00078e020a */
[-C--:B--2---:R-:W-:Y:S02]  /*0440*/  DFMA R14, R14, R12.reuse, R8 ;  /* 0x0000000c0e0e722b */ /* 0x084fe40000000008 */
[----:B------:R-:W-:Y:S01]  /*0450*/  DFMA R2, R2, R12, R6 ;  /* 0x0000000c0202722b */ /* 0x000fe20000000006 */
[----:B---3--:R-:W-:-:S04]  /*0460*/  IMAD.WIDE R4, R0, 0x8, R4 ;  /* 0x0000000800047825 */ /* 0x008fc800078e0204 */
[----:B------:R-:W-:Y:S04]  /*0470*/  STG.E.64 desc[UR4][R10.64], R14 ;  /* 0x0000000e0a007986 */ /* 0x000fe8000c101b04 */
[----:B------:R-:W-:Y:S01]  /*0480*/  STG.E.64 desc[UR4][R4.64], R2 ;  /* 0x0000000204007986 */ /* 0x000fe2000c101b04 */
[----:B------:R-:W-:Y:S05]  /*0490*/  EXIT ;  /* 0x000000000000794d */ /* 0x000fea0003800000 */
.L_x_0:
[----:B------:R-:W-:-:S00]  /*04a0*/  BRA `(.L_x_0) ;  /* 0xfffffffc00fc7947 */ /* 0x000fc0000383ffff */
[----:B------:R-:W-:-:S00]  /*04b0*/  NOP ;  /* 0x0000000000007918 */ /* 0x000fc00000000000 */
        /* <DEDUP_REMOVED lines=12> */
.L_x_1:


//--------------------- .nv.shared.reserved.0     --------------------------
	.section	.nv.shared.reserved.0,"aw",@nobits
	.weak		__nv_reservedSMEM_offset_0_alias
	.size		__nv_reservedSMEM_offset_0_alias, 0, 64
	.other		__nv_reservedSMEM_offset_0_alias,@"STO_CUDA_RESERVED_SHARED STV_DEFAULT"
__nv_reservedSMEM_offset_0_alias:
	.zero		0
	.zero		64


//--------------------- .nv.constant0._Z4nextPdS_S_S_iiddddd --------------------------
	.section	.nv.constant0._Z4nextPdS_S_S_iiddddd,"a",@progbits
	.sectionflags	@""
	.align	4
.nv.constant0._Z4nextPdS_S_S_iiddddd:
	.zero		976


//--------------------- SYMBOLS --------------------------

	.type		.nv.reservedSmem.offset0,@object
	.size		.nv.reservedSmem.offset0,0x4
